//
// Generated by NVIDIA NVVM Compiler
//
// Compiler Build ID: CL-36424714
// Cuda compilation tools, release 13.0, V13.0.88
// Based on NVVM 20.0.0
//

.version 9.0
.target sm_100
.address_size 64

	// .globl	_Z8functionPfS_S_i
.global .align 4 .b8 __cudart_i2opi_f[24] = {65, 144, 67, 60, 153, 149, 98, 219, 192, 221, 52, 245, 209, 87, 39, 252, 41, 21, 68, 78, 110, 131, 249, 162};

.visible .entry _Z8functionPfS_S_i(
	.param .u64 .ptr .align 1 _Z8functionPfS_S_i_param_0,
	.param .u64 .ptr .align 1 _Z8functionPfS_S_i_param_1,
	.param .u64 .ptr .align 1 _Z8functionPfS_S_i_param_2,
	.param .u32 _Z8functionPfS_S_i_param_3
)
{
	.local .align 4 .b8 	__local_depot0[28];
	.reg .b64 	%SP;
	.reg .b64 	%SPL;
	.reg .pred 	%p<11>;
	.reg .b32 	%r<49>;
	.reg .b32 	%f<36>;
	.reg .b64 	%rd<32>;
	.reg .b64 	%fd<3>;

	mov.u64 	%SPL, __local_depot0;
	ld.param.u64 	%rd9, [_Z8functionPfS_S_i_param_0];
	ld.param.u64 	%rd10, [_Z8functionPfS_S_i_param_1];
	ld.param.u64 	%rd11, [_Z8functionPfS_S_i_param_2];
	ld.param.u32 	%r18, [_Z8functionPfS_S_i_param_3];
	add.u64 	%rd1, %SPL, 0;
	mov.u32 	%r19, %ctaid.x;
	mov.u32 	%r20, %ntid.x;
	mov.u32 	%r21, %tid.x;
	mad.lo.s32 	%r1, %r19, %r20, %r21;
	setp.ge.s32 	%p1, %r1, %r18;
	@%p1 bra 	$L__BB0_12;
	cvta.to.global.u64 	%rd13, %rd9;
	cvta.to.global.u64 	%rd14, %rd10;
	mul.wide.s32 	%rd15, %r1, 4;
	add.s64 	%rd16, %rd13, %rd15;
	ld.global.f32 	%f11, [%rd16];
	add.s64 	%rd17, %rd14, %rd15;
	ld.global.f32 	%f12, [%rd17];
	mul.f32 	%f1, %f11, %f12;
	mov.f32 	%f34, 0f00000000;
	mov.b32 	%r44, 0;
	mov.u64 	%rd18, __cudart_i2opi_f;
$L__BB0_2:
	cvt.rn.f32.u32 	%f13, %r44;
	add.f32 	%f3, %f1, %f13;
	mul.f32 	%f14, %f3, 0f3F22F983;
	cvt.rni.s32.f32 	%r48, %f14;
	cvt.rn.f32.s32 	%f15, %r48;
	fma.rn.f32 	%f16, %f15, 0fBFC90FDA, %f3;
	fma.rn.f32 	%f17, %f15, 0fB3A22168, %f16;
	fma.rn.f32 	%f35, %f15, 0fA7C234C5, %f17;
	abs.f32 	%f5, %f3;
	setp.ltu.f32 	%p2, %f5, 0f47CE4780;
	@%p2 bra 	$L__BB0_10;
	setp.neu.f32 	%p3, %f5, 0f7F800000;
	@%p3 bra 	$L__BB0_5;
	mov.f32 	%f20, 0f00000000;
	mul.rn.f32 	%f35, %f3, %f20;
	mov.b32 	%r48, 0;
	bra.uni 	$L__BB0_10;
$L__BB0_5:
	mov.b32 	%r4, %f3;
	shl.b32 	%r24, %r4, 8;
	or.b32  	%r5, %r24, -2147483648;
	mov.b64 	%rd31, 0;
	mov.b32 	%r45, 0;
	mov.u64 	%rd29, %rd18;
	mov.u64 	%rd30, %rd1;
$L__BB0_6:
	.pragma "nounroll";
	ld.global.nc.u32 	%r25, [%rd29];
	mad.wide.u32 	%rd20, %r25, %r5, %rd31;
	shr.u64 	%rd31, %rd20, 32;
	st.local.u32 	[%rd30], %rd20;
	add.s32 	%r45, %r45, 1;
	add.s64 	%rd30, %rd30, 4;
	add.s64 	%rd29, %rd29, 4;
	setp.ne.s32 	%p4, %r45, 6;
	@%p4 bra 	$L__BB0_6;
	shr.u32 	%r26, %r4, 23;
	st.local.u32 	[%rd1+24], %rd31;
	and.b32  	%r8, %r26, 31;
	and.b32  	%r27, %r26, 224;
	add.s32 	%r28, %r27, -128;
	shr.u32 	%r29, %r28, 5;
	mul.wide.u32 	%rd21, %r29, 4;
	sub.s64 	%rd8, %rd1, %rd21;
	ld.local.u32 	%r46, [%rd8+24];
	ld.local.u32 	%r47, [%rd8+20];
	setp.eq.s32 	%p5, %r8, 0;
	@%p5 bra 	$L__BB0_9;
	shf.l.wrap.b32 	%r46, %r47, %r46, %r8;
	ld.local.u32 	%r30, [%rd8+16];
	shf.l.wrap.b32 	%r47, %r30, %r47, %r8;
$L__BB0_9:
	shr.u32 	%r31, %r46, 30;
	shf.l.wrap.b32 	%r32, %r47, %r46, 2;
	shl.b32 	%r33, %r47, 2;
	shr.u32 	%r34, %r32, 31;
	add.s32 	%r35, %r34, %r31;
	neg.s32 	%r36, %r35;
	setp.lt.s32 	%p6, %r4, 0;
	selp.b32 	%r48, %r36, %r35, %p6;
	xor.b32  	%r37, %r32, %r4;
	shr.s32 	%r38, %r32, 31;
	xor.b32  	%r39, %r38, %r32;
	xor.b32  	%r40, %r38, %r33;
	cvt.u64.u32 	%rd22, %r39;
	shl.b64 	%rd23, %rd22, 32;
	cvt.u64.u32 	%rd24, %r40;
	or.b64  	%rd25, %rd23, %rd24;
	cvt.rn.f64.s64 	%fd1, %rd25;
	mul.f64 	%fd2, %fd1, 0d3BF921FB54442D19;
	cvt.rn.f32.f64 	%f18, %fd2;
	neg.f32 	%f19, %f18;
	setp.lt.s32 	%p7, %r37, 0;
	selp.f32 	%f35, %f19, %f18, %p7;
$L__BB0_10:
	mul.rn.f32 	%f21, %f35, %f35;
	and.b32  	%r42, %r48, 1;
	setp.eq.b32 	%p8, %r42, 1;
	selp.f32 	%f22, 0f3F800000, %f35, %p8;
	fma.rn.f32 	%f23, %f21, %f22, 0f00000000;
	fma.rn.f32 	%f24, %f21, 0f37CBAC00, 0fBAB607ED;
	selp.f32 	%f25, %f24, 0fB94D4153, %p8;
	selp.f32 	%f26, 0f3D2AAABB, 0f3C0885E4, %p8;
	fma.rn.f32 	%f27, %f25, %f21, %f26;
	selp.f32 	%f28, 0fBEFFFFFF, 0fBE2AAAA8, %p8;
	fma.rn.f32 	%f29, %f27, %f21, %f28;
	fma.rn.f32 	%f30, %f29, %f23, %f22;
	and.b32  	%r43, %r48, 2;
	setp.eq.s32 	%p9, %r43, 0;
	mov.f32 	%f31, 0f00000000;
	sub.f32 	%f32, %f31, %f30;
	selp.f32 	%f33, %f30, %f32, %p9;
	add.f32 	%f34, %f34, %f33;
	add.s32 	%r44, %r44, 1;
	setp.ne.s32 	%p10, %r44, 100;
	@%p10 bra 	$L__BB0_2;
	cvta.to.global.u64 	%rd26, %rd11;
	add.s64 	%rd28, %rd26, %rd15;
	st.global.f32 	[%rd28], %f34;
$L__BB0_12:
	ret;

}


// ===== COMPILED SASS (sm_100) =====

	.target	sm_100

	.elftype	@"ET_EXEC"


//--------------------- .note.nv.tkinfo           --------------------------
	.section	.note.nv.tkinfo,"",@"SHT_NOTE"
	.sectionflags	@"SHF_NOTE_NV_TKINFO"
	.tkinfo
        /*0018*/ 	.word	0x00000002
        /*0030*/ 	.string	""
        /*0030*/ 	.string	"ptxas"
        /*0030*/ 	.string	"Cuda compilation tools, release 13.0, V13.0.88"
        /*0030*/ 	.string	"Build cuda_13.0.r13.0/compiler.36424714_0"
        /*0030*/ 	.string	"-arch sm_100 -m 64 "



//--------------------- .note.nv.cuinfo           --------------------------
	.section	.note.nv.cuinfo,"",@"SHT_NOTE"
	.sectionflags	@"SHF_NOTE_NV_CUINFO"
        /*0018*/ 	.short	0x0002
        /*001a*/ 	.short	0x0064
        /*001c*/ 	.short	0x0082
	.zero		2


//--------------------- .nv.info                  --------------------------
	.section	.nv.info,"",@"SHT_CUDA_INFO"
	.align	4


	//----- nvinfo : EIATTR_REGCOUNT
	.align		4
        /*0000*/ 	.byte	0x04, 0x2f
        /*0002*/ 	.short	(.L_2 - .L_1)
	.align		4
.L_1:
        /*0004*/ 	.word	index@(_Z8functionPfS_S_i)
        /*0008*/ 	.word	0x00000015


	//----- nvinfo : EIATTR_FRAME_SIZE
	.align		4
.L_2:
        /*000c*/ 	.byte	0x04, 0x11
        /*000e*/ 	.short	(.L_4 - .L_3)
	.align		4
.L_3:
        /*0010*/ 	.word	index@(_Z8functionPfS_S_i)
        /*0014*/ 	.word	0x00000000


	//----- nvinfo : EIATTR_MIN_STACK_SIZE
	.align		4
.L_4:
        /*0018*/ 	.byte	0x04, 0x12
        /*001a*/ 	.short	(.L_6 - .L_5)
	.align		4
.L_5:
        /*001c*/ 	.word	index@(_Z8functionPfS_S_i)
        /*0020*/ 	.word	0x00000000
.L_6:


//--------------------- .nv.compat                --------------------------
	.section	.nv.compat,"",@"SHT_CUDA_COMPAT_INFO"
	.align	4
        /*0000*/ 	.byte	0x02, 0x09, 0x00, 0x00, 0x02, 0x02, 0x01, 0x00, 0x02, 0x05, 0x05, 0x00, 0x03, 0x07, 0x01, 0x01
        /*0010*/ 	.byte	0x02, 0x03, 0x00, 0x00, 0x02, 0x06, 0x01, 0x00, 0x04, 0x0b, 0x08, 0x00, 0x01, 0x00, 0x00, 0x00
        /*0020*/ 	.byte	0x00, 0x00, 0x00, 0x00


//--------------------- .nv.info._Z8functionPfS_S_i --------------------------
	.section	.nv.info._Z8functionPfS_S_i,"",@"SHT_CUDA_INFO"
	.sectionflags	@""
	.align	4


	//----- nvinfo : EIATTR_CUDA_API_VERSION
	.align		4
        /*0000*/ 	.byte	0x04, 0x37
        /*0002*/ 	.short	(.L_8 - .L_7)
.L_7:
        /*0004*/ 	.word	0x00000082


	//----- nvinfo : EIATTR_KPARAM_INFO
	.align		4
.L_8:
        /*0008*/ 	.byte	0x04, 0x17
        /*000a*/ 	.short	(.L_10 - .L_9)
.L_9:
        /*000c*/ 	.word	0x00000000
        /*0010*/ 	.short	0x0003
        /*0012*/ 	.short	0x0018
        /*0014*/ 	.byte	0x00, 0xf0, 0x11, 0x00


	//----- nvinfo : EIATTR_KPARAM_INFO
	.align		4
.L_10:
        /*0018*/ 	.byte	0x04, 0x17
        /*001a*/ 	.short	(.L_12 - .L_11)
.L_11:
        /*001c*/ 	.word	0x00000000
        /*0020*/ 	.short	0x0002
        /*0022*/ 	.short	0x0010
        /*0024*/ 	.byte	0x00, 0xf5, 0x21, 0x00


	//----- nvinfo : EIATTR_KPARAM_INFO
	.align		4
.L_12:
        /*0028*/ 	.byte	0x04, 0x17
        /*002a*/ 	.short	(.L_14 - .L_13)
.L_13:
        /*002c*/ 	.word	0x00000000
        /*0030*/ 	.short	0x0001
        /*0032*/ 	.short	0x0008
        /*0034*/ 	.byte	0x00, 0xf5, 0x21, 0x00


	//----- nvinfo : EIATTR_KPARAM_INFO
	.align		4
.L_14:
        /*0038*/ 	.byte	0x04, 0x17
        /*003a*/ 	.short	(.L_16 - .L_15)
.L_15:
        /*003c*/ 	.word	0x00000000
        /*0040*/ 	.short	0x0000
        /*0042*/ 	.short	0x0000
        /*0044*/ 	.byte	0x00, 0xf5, 0x21, 0x00


	//----- nvinfo : EIATTR_SPARSE_MMA_MASK
	.align		4
.L_16:
        /*0048*/ 	.byte	0x03, 0x50
        /*004a*/ 	.short	0x0000


	//----- nvinfo : EIATTR_MAXREG_COUNT
	.align		4
        /*004c*/ 	.byte	0x03, 0x1b
        /*004e*/ 	.short	0x00ff


	//----- nvinfo : EIATTR_MERCURY_ISA_VERSION
	.align		4
        /*0050*/ 	.byte	0x03, 0x5f
        /*0052*/ 	.short	0x0101


	//----- nvinfo : EIATTR_VRC_CTA_INIT_COUNT
	.align		4
        /*0054*/ 	.byte	0x02, 0x4a
	.zero		1
	.zero		1


	//----- nvinfo : EIATTR_EXIT_INSTR_OFFSETS
	.align		4
        /*0058*/ 	.byte	0x04, 0x1c
        /*005a*/ 	.short	(.L_18 - .L_17)


	//   ....[0]....
.L_17:
        /*005c*/ 	.word	0x00000070


	//   ....[1]....
        /*0060*/ 	.word	0x00000960


	//----- nvinfo : EIATTR_CRS_STACK_SIZE
	.align		4
.L_18:
        /*0064*/ 	.byte	0x04, 0x1e
        /*0066*/ 	.short	(.L_20 - .L_19)
.L_19:
        /*0068*/ 	.word	0x00000000


	//----- nvinfo : EIATTR_CBANK_PARAM_SIZE
	.align		4
.L_20:
        /*006c*/ 	.byte	0x03, 0x19
        /*006e*/ 	.short	0x001c


	//----- nvinfo : EIATTR_PARAM_CBANK
	.align		4
        /*0070*/ 	.byte	0x04, 0x0a
        /*0072*/ 	.short	(.L_22 - .L_21)
	.align		4
.L_21:
        /*0074*/ 	.word	index@(.nv.constant0._Z8functionPfS_S_i)
        /*0078*/ 	.short	0x0380
        /*007a*/ 	.short	0x001c


	//----- nvinfo : EIATTR_SW_WAR
	.align		4
.L_22:
        /*007c*/ 	.byte	0x04, 0x36
        /*007e*/ 	.short	(.L_24 - .L_23)
.L_23:
        /*0080*/ 	.word	0x00000008
.L_24:


//--------------------- .nv.callgraph             --------------------------
	.section	.nv.callgraph,"",@"SHT_CUDA_CALLGRAPH"
	.align	4
	.sectionentsize	8
	.align		4
        /*0000*/ 	.word	0x00000000
	.align		4
        /*0004*/ 	.word	0xffffffff
	.align		4
        /*0008*/ 	.word	0x00000000
	.align		4
        /*000c*/ 	.word	0xfffffffe
	.align		4
        /*0010*/ 	.word	0x00000000
	.align		4
        /*0014*/ 	.word	0xfffffffd
	.align		4
        /*0018*/ 	.word	0x00000000
	.align		4
        /*001c*/ 	.word	0xfffffffc


//--------------------- .nv.constant4             --------------------------
	.section	.nv.constant4,"a",@progbits
	.align	8
	.align		8
.nv.constant4:
        /*0000*/ 	.dword	__cudart_i2opi_f


//--------------------- .text._Z8functionPfS_S_i  --------------------------
	.section	.text._Z8functionPfS_S_i,"ax",@progbits
	.align	128
        .global         _Z8functionPfS_S_i
        .type           _Z8functionPfS_S_i,@function
        .size           _Z8functionPfS_S_i,(.L_x_7 - _Z8functionPfS_S_i)
        .other          _Z8functionPfS_S_i,@"STO_CUDA_ENTRY STV_DEFAULT"
_Z8functionPfS_S_i:
.text._Z8functionPfS_S_i:
[----:B------:R-:W-:Y:S01]  /*0000*/  LDC R1, c[0x0][0x37c] ;  /* 0x0000df00ff017b82 */ /* 0x000fe20000000800 */
[----:B------:R-:W0:Y:S07]  /*0010*/  S2R R3, SR_TID.X ;  /* 0x0000000000037919 */ /* 0x000e2e0000002100 */
[----:B------:R-:W0:Y:S01]  /*0020*/  S2UR UR4, SR_CTAID.X ;  /* 0x00000000000479c3 */ /* 0x000e220000002500 */
[----:B------:R-:W1:Y:S07]  /*0030*/  LDCU UR5, c[0x0][0x398] ;  /* 0x00007300ff0577ac */ /* 0x000e6e0008000800 */
[----:B------:R-:W0:Y:S02]  /*0040*/  LDC R2, c[0x0][0x360] ;  /* 0x0000d800ff027b82 */ /* 0x000e240000000800 */
[----:B0-----:R-:W-:-:S05]  /*0050*/  IMAD R2, R2, UR4, R3 ;  /* 0x0000000402027c24 */ /* 0x001fca000f8e0203 */
[----:B-1----:R-:W-:-:S13]  /*0060*/  ISETP.GE.AND P0, PT, R2, UR5, PT ;  /* 0x0000000502007c0c */ /* 0x002fda000bf06270 */
[----:B------:R-:W-:Y:S05]  /*0070*/  @P0 EXIT ;  /* 0x000000000000094d */ /* 0x000fea0003800000 */
[----:B------:R-:W0:Y:S01]  /*0080*/  LDC.64 R8, c[0x0][0x388] ;  /* 0x0000e200ff087b82 */ /* 0x000e220000000a00 */
[----:B------:R-:W1:Y:S07]  /*0090*/  LDCU.64 UR8, c[0x0][0x358] ;  /* 0x00006b00ff0877ac */ /* 0x000e6e0008000a00 */
[----:B------:R-:W2:Y:S01]  /*00a0*/  LDC.64 R6, c[0x0][0x380] ;  /* 0x0000e000ff067b82 */ /* 0x000ea20000000a00 */
[----:B0-----:R-:W-:-:S06]  /*00b0*/  IMAD.WIDE R8, R2, 0x4, R8 ;  /* 0x0000000402087825 */ /* 0x001fcc00078e0208 */
[----:B-1----:R-:W3:Y:S01]  /*00c0*/  LDG.E R9, desc[UR8][R8.64] ;  /* 0x0000000808097981 */ /* 0x002ee2000c1e1900 */
[----:B--2---:R-:W-:-:S05]  /*00d0*/  IMAD.WIDE R6, R2, 0x4, R6 ;  /* 0x0000000402067825 */ /* 0x004fca00078e0206 */
[----:B------:R-:W3:Y:S01]  /*00e0*/  LDG.E R4, desc[UR8][R6.64] ;  /* 0x0000000806047981 */ /* 0x000ee2000c1e1900 */
[----:B------:R-:W-:Y:S01]  /*00f0*/  IMAD.MOV.U32 R3, RZ, RZ, RZ ;  /* 0x000000ffff037224 */ /* 0x000fe200078e00ff */
[----:B------:R-:W-:Y:S01]  /*0100*/  UMOV UR4, URZ ;  /* 0x000000ff00047c82 */ /* 0x000fe20008000000 */
[----:B---3--:R-:W-:-:S07]  /*0110*/  FMUL R4, R4, R9 ;  /* 0x0000000904047220 */ /* 0x008fce0000400000 */
.L_x_5:
[----:B------:R-:W-:Y:S01]  /*0120*/  I2FP.F32.U32 R7, UR4 ;  /* 0x0000000400077c45 */ /* 0x000fe20008201000 */
[----:B------:R-:W-:Y:S04]  /*0130*/  BSSY.RECONVERGENT B0, `(.L_x_0) ;  /* 0x000006a000007945 */ /* 0x000fe80003800200 */
[----:B------:R-:W-:-:S04]  /*0140*/  FADD R0, R4, R7 ;  /* 0x0000000704007221 */ /* 0x000fc80000000000 */
[C---:B------:R-:W-:Y:S01]  /*0150*/  FMUL R6, R0.reuse, 0.63661974668502807617 ;  /* 0x3f22f98300067820 */ /* 0x040fe20000400000 */
[----:B------:R-:W-:-:S03]  /*0160*/  FSETP.GE.AND P0, PT, |R0|, 105615, PT ;  /* 0x47ce47800000780b */ /* 0x000fc60003f06200 */
[----:B------:R-:W0:Y:S02]  /*0170*/  F2I.NTZ R10, R6 ;  /* 0x00000006000a7305 */ /* 0x000e240000203100 */
[----:B0-----:R-:W-:-:S05]  /*0180*/  I2FP.F32.S32 R7, R10 ;  /* 0x0000000a00077245 */ /* 0x001fca0000201400 */
[----:B------:R-:W-:-:S04]  /*0190*/  FFMA R8, R7, -1.5707962512969970703, R0 ;  /* 0xbfc90fda07087823 */ /* 0x000fc80000000000 */
[----:B------:R-:W-:-:S04]  /*01a0*/  FFMA R8, R7, -7.5497894158615963534e-08, R8 ;  /* 0xb3a2216807087823 */ /* 0x000fc80000000008 */
[----:B------:R-:W-:Y:S01]  /*01b0*/  FFMA R8, R7, -5.3903029534742383927e-15, R8 ;  /* 0xa7c234c507087823 */ /* 0x000fe20000000008 */
[----:B------:R-:W-:Y:S06]  /*01c0*/  @!P0 BRA `(.L_x_1) ;  /* 0x0000000400808947 */ /* 0x000fec0003800000 */
[----:B------:R-:W-:-:S13]  /*01d0*/  FSETP.NEU.AND P0, PT, |R0|, +INF , PT ;  /* 0x7f8000000000780b */ /* 0x000fda0003f0d200 */
[----:B------:R-:W-:Y:S01]  /*01e0*/  @!P0 FMUL R8, RZ, R0 ;  /* 0x00000000ff088220 */ /* 0x000fe20000400000 */
[----:B------:R-:W-:Y:S01]  /*01f0*/  @!P0 IMAD.MOV.U32 R10, RZ, RZ, RZ ;  /* 0x000000ffff0a8224 */ /* 0x000fe200078e00ff */
[----:B------:R-:W-:Y:S06]  /*0200*/  @!P0 BRA `(.L_x_1) ;  /* 0x0000000400708947 */ /* 0x000fec0003800000 */
[----:B------:R-:W-:Y:S02]  /*0210*/  IMAD.SHL.U32 R7, R0, 0x100, RZ ;  /* 0x0000010000077824 */ /* 0x000fe400078e00ff */
[----:B------:R-:W-:Y:S02]  /*0220*/  HFMA2 R18, -RZ, RZ, 0, 0 ;  /* 0x00000000ff127431 */ /* 0x000fe400000001ff */
[----:B------:R-:W-:Y:S01]  /*0230*/  IMAD.MOV.U32 R6, RZ, RZ, RZ ;  /* 0x000000ffff067224 */ /* 0x000fe200078e00ff */
[----:B------:R-:W0:Y:S01]  /*0240*/  LDCU.64 UR10, c[0x4][URZ] ;  /* 0x01000000ff0a77ac */ /* 0x000e220008000a00 */
[----:B------:R-:W-:Y:S01]  /*0250*/  LOP3.LUT R17, R7, 0x80000000, RZ, 0xfc, !PT ;  /* 0x8000000007117812 */ /* 0x000fe200078efcff */
[----:B------:R-:W-:Y:S01]  /*0260*/  UMOV UR6, URZ ;  /* 0x000000ff00067c82 */ /* 0x000fe20008000000 */
[----:B------:R-:W-:-:S05]  /*0270*/  UMOV UR5, URZ ;  /* 0x000000ff00057c82 */ /* 0x000fca0008000000 */
.L_x_2:
[----:B0-----:R-:W-:Y:S02]  /*0280*/  IMAD.U32 R10, RZ, RZ, UR10 ;  /* 0x0000000aff0a7e24 */ /* 0x001fe4000f8e00ff */
[----:B------:R-:W-:-:S05]  /*0290*/  IMAD.U32 R11, RZ, RZ, UR11 ;  /* 0x0000000bff0b7e24 */ /* 0x000fca000f8e00ff */
[----:B------:R-:W2:Y:S01]  /*02a0*/  LDG.E.CONSTANT R8, desc[UR8][R10.64] ;  /* 0x000000080a087981 */ /* 0x000ea2000c1e9900 */
[----:B------:R-:W-:Y:S01]  /*02b0*/  UIADD3 UR5, UPT, UPT, UR5, 0x1, URZ ;  /* 0x0000000105057890 */ /* 0x000fe2000fffe0ff */
[C---:B------:R-:W-:Y:S01]  /*02c0*/  ISETP.EQ.AND P0, PT, R18.reuse, RZ, PT ;  /* 0x000000ff1200720c */ /* 0x040fe20003f02270 */
[----:B------:R-:W-:Y:S01]  /*02d0*/  UIADD3 UR10, UP1, UPT, UR10, 0x4, URZ ;  /* 0x000000040a0a7890 */ /* 0x000fe2000ff3e0ff */
[C---:B------:R-:W-:Y:S01]  /*02e0*/  ISETP.EQ.AND P1, PT, R18.reuse, 0x4, PT ;  /* 0x000000041200780c */ /* 0x040fe20003f22270 */
[----:B------:R-:W-:Y:S01]  /*02f0*/  UISETP.NE.AND UP0, UPT, UR5, 0x6, UPT ;  /* 0x000000060500788c */ /* 0x000fe2000bf05270 */
[C---:B------:R-:W-:Y:S01]  /*0300*/  ISETP.EQ.AND P2, PT, R18.reuse, 0x8, PT ;  /* 0x000000081200780c */ /* 0x040fe20003f42270 */
[----:B------:R-:W-:Y:S01]  /*0310*/  UIADD3.X UR11, UPT, UPT, URZ, UR11, URZ, UP1, !UPT ;  /* 0x0000000bff0b7290 */ /* 0x000fe20008ffe4ff */
[C---:B------:R-:W-:Y:S02]  /*0320*/  ISETP.EQ.AND P3, PT, R18.reuse, 0xc, PT ;  /* 0x0000000c1200780c */ /* 0x040fe40003f62270 */
[----:B------:R-:W-:-:S02]  /*0330*/  ISETP.EQ.AND P4, PT, R18, 0x10, PT ;  /* 0x000000101200780c */ /* 0x000fc40003f82270 */
[C---:B------:R-:W-:Y:S02]  /*0340*/  ISETP.EQ.AND P5, PT, R18.reuse, 0x14, PT ;  /* 0x000000141200780c */ /* 0x040fe40003fa2270 */
[----:B------:R-:W-:Y:S01]  /*0350*/  IADD3 R18, PT, PT, R18, 0x4, RZ ;  /* 0x0000000412127810 */ /* 0x000fe20007ffe0ff */
[----:B--2---:R-:W-:-:S03]  /*0360*/  IMAD.WIDE.U32 R8, R8, R17, RZ ;  /* 0x0000001108087225 */ /* 0x004fc600078e00ff */
[----:B------:R-:W-:-:S04]  /*0370*/  IADD3 R7, P6, PT, R8, R6, RZ ;  /* 0x0000000608077210 */ /* 0x000fc80007fde0ff */
[----:B------:R-:W-:Y:S01]  /*0380*/  IADD3.X R6, PT, PT, R9, UR6, RZ, P6, !PT ;  /* 0x0000000609067c10 */ /* 0x000fe2000b7fe4ff */
[--C-:B------:R-:W-:Y:S01]  /*0390*/  @P0 IMAD.MOV.U32 R5, RZ, RZ, R7.reuse ;  /* 0x000000ffff050224 */ /* 0x100fe200078e0007 */
[----:B------:R-:W-:Y:S01]  /*03a0*/  @P2 MOV R15, R7 ;  /* 0x00000007000f2202 */ /* 0x000fe20000000f00 */
[--C-:B------:R-:W-:Y:S02]  /*03b0*/  @P1 IMAD.MOV.U32 R14, RZ, RZ, R7.reuse ;  /* 0x000000ffff0e1224 */ /* 0x100fe400078e0007 */
[--C-:B------:R-:W-:Y:S02]  /*03c0*/  @P3 IMAD.MOV.U32 R16, RZ, RZ, R7.reuse ;  /* 0x000000ffff103224 */ /* 0x100fe400078e0007 */
[--C-:B------:R-:W-:Y:S02]  /*03d0*/  @P4 IMAD.MOV.U32 R12, RZ, RZ, R7.reuse ;  /* 0x000000ffff0c4224 */ /* 0x100fe400078e0007 */
[----:B------:R-:W-:Y:S01]  /*03e0*/  @P5 IMAD.MOV.U32 R13, RZ, RZ, R7 ;  /* 0x000000ffff0d5224 */ /* 0x000fe200078e0007 */
[----:B------:R-:W-:Y:S06]  /*03f0*/  BRA.U UP0, `(.L_x_2) ;  /* 0xfffffffd00a07547 */ /* 0x000fec000b83ffff */
[----:B------:R-:W-:Y:S01]  /*0400*/  SHF.R.U32.HI R7, RZ, 0x17, R0 ;  /* 0x00000017ff077819 */ /* 0x000fe20000011600 */
[----:B------:R-:W-:Y:S03]  /*0410*/  BSSY.RECONVERGENT B1, `(.L_x_3) ;  /* 0x0000029000017945 */ /* 0x000fe60003800200 */
[C---:B------:R-:W-:Y:S02]  /*0420*/  LOP3.LUT R8, R7.reuse, 0xe0, RZ, 0xc0, !PT ;  /* 0x000000e007087812 */ /* 0x040fe400078ec0ff */
[----:B------:R-:W-:-:S03]  /*0430*/  LOP3.LUT P6, RZ, R7, 0x1f, RZ, 0xc0, !PT ;  /* 0x0000001f07ff7812 */ /* 0x000fc600078cc0ff */
[----:B------:R-:W-:-:S05]  /*0440*/  VIADD R8, R8, 0xffffff80 ;  /* 0xffffff8008087836 */ /* 0x000fca0000000000 */
[----:B------:R-:W-:-:S05]  /*0450*/  SHF.R.U32.HI R8, RZ, 0x5, R8 ;  /* 0x00000005ff087819 */ /* 0x000fca0000011608 */
[----:B------:R-:W-:-:S05]  /*0460*/  IMAD.U32 R11, R8, -0x4, RZ ;  /* 0xfffffffc080b7824 */ /* 0x000fca00078e00ff */
[C---:B------:R-:W-:Y:S02]  /*0470*/  ISETP.EQ.AND P3, PT, R11.reuse, -0x18, PT ;  /* 0xffffffe80b00780c */ /* 0x040fe40003f62270 */
[C---:B------:R-:W-:Y:S02]  /*0480*/  ISETP.EQ.AND P4, PT, R11.reuse, -0x14, PT ;  /* 0xffffffec0b00780c */ /* 0x040fe40003f82270 */
[C---:B------:R-:W-:Y:S02]  /*0490*/  ISETP.EQ.AND P2, PT, R11.reuse, -0x10, PT ;  /* 0xfffffff00b00780c */ /* 0x040fe40003f42270 */
[C---:B------:R-:W-:Y:S02]  /*04a0*/  ISETP.EQ.AND P1, PT, R11.reuse, -0xc, PT ;  /* 0xfffffff40b00780c */ /* 0x040fe40003f22270 */
[C---:B------:R-:W-:Y:S02]  /*04b0*/  ISETP.EQ.AND P0, PT, R11.reuse, -0x8, PT ;  /* 0xfffffff80b00780c */ /* 0x040fe40003f02270 */
[----:B------:R-:W-:-:S03]  /*04c0*/  ISETP.EQ.AND P5, PT, R11, RZ, PT ;  /* 0x000000ff0b00720c */ /* 0x000fc60003fa2270 */
[----:B------:R-:W-:Y:S01]  /*04d0*/  @P3 IMAD.MOV.U32 R8, RZ, RZ, R5 ;  /* 0x000000ffff083224 */ /* 0x000fe200078e0005 */
[C---:B------:R-:W-:Y:S01]  /*04e0*/  ISETP.EQ.AND P3, PT, R11.reuse, -0x4, PT ;  /* 0xfffffffc0b00780c */ /* 0x040fe20003f62270 */
[----:B------:R-:W-:Y:S01]  /*04f0*/  @P4 IMAD.MOV.U32 R8, RZ, RZ, R14 ;  /* 0x000000ffff084224 */ /* 0x000fe200078e000e */
[----:B------:R-:W-:Y:S01]  /*0500*/  @P4 MOV R9, R5 ;  /* 0x0000000500094202 */ /* 0x000fe20000000f00 */
[----:B------:R-:W-:Y:S01]  /*0510*/  @P2 IMAD.MOV.U32 R8, RZ, RZ, R15 ;  /* 0x000000ffff082224 */ /* 0x000fe200078e000f */
[----:B------:R-:W-:Y:S01]  /*0520*/  ISETP.EQ.AND P4, PT, R11, 0x4, PT ;  /* 0x000000040b00780c */ /* 0x000fe20003f82270 */
[----:B------:R-:W-:Y:S02]  /*0530*/  @P1 IMAD.MOV.U32 R8, RZ, RZ, R16 ;  /* 0x000000ffff081224 */ /* 0x000fe400078e0010 */
[----:B------:R-:W-:Y:S02]  /*0540*/  @P0 IMAD.MOV.U32 R8, RZ, RZ, R12 ;  /* 0x000000ffff080224 */ /* 0x000fe400078e000c */
[----:B------:R-:W-:Y:S01]  /*0550*/  @P2 IMAD.MOV.U32 R9, RZ, RZ, R14 ;  /* 0x000000ffff092224 */ /* 0x000fe200078e000e */
[----:B------:R-:W-:Y:S01]  /*0560*/  @P1 MOV R9, R15 ;  /* 0x0000000f00091202 */ /* 0x000fe20000000f00 */
[----:B------:R-:W-:-:S02]  /*0570*/  @P0 IMAD.MOV.U32 R9, RZ, RZ, R16 ;  /* 0x000000ffff090224 */ /* 0x000fc400078e0010 */
[--C-:B------:R-:W-:Y:S01]  /*0580*/  @P3 IMAD.MOV.U32 R8, RZ, RZ, R13.reuse ;  /* 0x000000ffff083224 */ /* 0x100fe200078e000d */
[----:B------:R-:W-:Y:S01]  /*0590*/  @P3 MOV R9, R12 ;  /* 0x0000000c00093202 */ /* 0x000fe20000000f00 */
[----:B------:R-:W-:Y:S02]  /*05a0*/  @P5 IMAD.MOV.U32 R8, RZ, RZ, R6 ;  /* 0x000000ffff085224 */ /* 0x000fe400078e0006 */
[----:B------:R-:W-:Y:S01]  /*05b0*/  @P5 IMAD.MOV.U32 R9, RZ, RZ, R13 ;  /* 0x000000ffff095224 */ /* 0x000fe200078e000d */
[----:B------:R-:W-:Y:S01]  /*05c0*/  @P4 MOV R9, R6 ;  /* 0x0000000600094202 */ /* 0x000fe20000000f00 */
[----:B------:R-:W-:Y:S01]  /*05d0*/  IMAD.MOV.U32 R10, RZ, RZ, R8 ;  /* 0x000000ffff0a7224 */ /* 0x000fe200078e0008 */
[----:B------:R-:W-:Y:S06]  /*05e0*/  @!P6 BRA `(.L_x_4) ;  /* 0x00000000002ce947 */ /* 0x000fec0003800000 */
[----:B------:R-:W-:Y:S01]  /*05f0*/  @P2 IMAD.MOV.U32 R8, RZ, RZ, R5 ;  /* 0x000000ffff082224 */ /* 0x000fe200078e0005 */
[----:B------:R-:W-:Y:S01]  /*0600*/  LOP3.LUT R7, R7, 0x1f, RZ, 0xc0, !PT ;  /* 0x0000001f07077812 */ /* 0x000fe200078ec0ff */
[----:B------:R-:W-:Y:S01]  /*0610*/  @P1 IMAD.MOV.U32 R8, RZ, RZ, R14 ;  /* 0x000000ffff081224 */ /* 0x000fe200078e000e */
[----:B------:R-:W-:Y:S01]  /*0620*/  @P0 MOV R8, R15 ;  /* 0x0000000f00080202 */ /* 0x000fe20000000f00 */
[----:B------:R-:W-:Y:S01]  /*0630*/  @P3 IMAD.MOV.U32 R8, RZ, RZ, R16 ;  /* 0x000000ffff083224 */ /* 0x000fe200078e0010 */
[----:B------:R-:W-:Y:S01]  /*0640*/  ISETP.EQ.AND P0, PT, R11, 0x8, PT ;  /* 0x000000080b00780c */ /* 0x000fe20003f02270 */
[----:B------:R-:W-:Y:S01]  /*0650*/  @P5 IMAD.MOV.U32 R8, RZ, RZ, R12 ;  /* 0x000000ffff085224 */ /* 0x000fe200078e000c */
[----:B------:R-:W-:Y:S01]  /*0660*/  SHF.L.W.U32.HI R10, R9, R7, R10 ;  /* 0x00000007090a7219 */ /* 0x000fe20000010e0a */
[----:B------:R-:W-:-:S10]  /*0670*/  @P4 IMAD.MOV.U32 R8, RZ, RZ, R13 ;  /* 0x000000ffff084224 */ /* 0x000fd400078e000d */
[----:B------:R-:W-:-:S04]  /*0680*/  @P0 MOV R8, R6 ;  /* 0x0000000600080202 */ /* 0x000fc80000000f00 */
[----:B------:R-:W-:-:S07]  /*0690*/  SHF.L.W.U32.HI R9, R8, R7, R9 ;  /* 0x0000000708097219 */ /* 0x000fce0000010e09 */
.L_x_4:
[----:B------:R-:W-:Y:S05]  /*06a0*/  BSYNC.RECONVERGENT B1 ;  /* 0x0000000000017941 */ /* 0x000fea0003800200 */
.L_x_3:
[C---:B------:R-:W-:Y:S01]  /*06b0*/  SHF.L.W.U32.HI R11, R9.reuse, 0x2, R10 ;  /* 0x00000002090b7819 */ /* 0x040fe20000010e0a */
[----:B------:R-:W-:Y:S01]  /*06c0*/  IMAD.SHL.U32 R9, R9, 0x4, RZ ;  /* 0x0000000409097824 */ /* 0x000fe200078e00ff */
[----:B------:R-:W-:Y:S01]  /*06d0*/  UMOV UR6, 0x54442d19 ;  /* 0x54442d1900067882 */ /* 0x000fe20000000000 */
[----:B------:R-:W-:Y:S01]  /*06e0*/  UMOV UR7, 0x3bf921fb ;  /* 0x3bf921fb00077882 */ /* 0x000fe20000000000 */
[----:B------:R-:W-:Y:S02]  /*06f0*/  SHF.R.S32.HI R6, RZ, 0x1f, R11 ;  /* 0x0000001fff067819 */ /* 0x000fe4000001140b */
[----:B------:R-:W-:Y:S02]  /*0700*/  ISETP.GE.AND P0, PT, R0, RZ, PT ;  /* 0x000000ff0000720c */ /* 0x000fe40003f06270 */
[C---:B------:R-:W-:Y:S02]  /*0710*/  LOP3.LUT R8, R6.reuse, R9, RZ, 0x3c, !PT ;  /* 0x0000000906087212 */ /* 0x040fe400078e3cff */
[----:B------:R-:W-:-:S02]  /*0720*/  LOP3.LUT R9, R6, R11, RZ, 0x3c, !PT ;  /* 0x0000000b06097212 */ /* 0x000fc400078e3cff */
[----:B------:R-:W-:Y:S02]  /*0730*/  SHF.R.U32.HI R10, RZ, 0x1e, R10 ;  /* 0x0000001eff0a7819 */ /* 0x000fe4000001160a */
[----:B------:R-:W0:Y:S01]  /*0740*/  I2F.F64.S64 R6, R8 ;  /* 0x0000000800067312 */ /* 0x000e220000301c00 */
[C---:B------:R-:W-:Y:S02]  /*0750*/  LOP3.LUT R0, R11.reuse, R0, RZ, 0x3c, !PT ;  /* 0x000000000b007212 */ /* 0x040fe400078e3cff */
[----:B------:R-:W-:Y:S02]  /*0760*/  LEA.HI R10, R11, R10, RZ, 0x1 ;  /* 0x0000000a0b0a7211 */ /* 0x000fe400078f08ff */
[----:B------:R-:W-:-:S03]  /*0770*/  ISETP.GE.AND P1, PT, R0, RZ, PT ;  /* 0x000000ff0000720c */ /* 0x000fc60003f26270 */
[----:B------:R-:W-:-:S04]  /*0780*/  IMAD.MOV R0, RZ, RZ, -R10 ;  /* 0x000000ffff007224 */ /* 0x000fc800078e0a0a */
[----:B------:R-:W-:Y:S01]  /*0790*/  @!P0 IMAD.MOV.U32 R10, RZ, RZ, R0 ;  /* 0x000000ffff0a8224 */ /* 0x000fe200078e0000 */
[----:B0-----:R-:W-:-:S10]  /*07a0*/  DMUL R6, R6, UR6 ;  /* 0x0000000606067c28 */ /* 0x001fd40008000000 */
[----:B------:R-:W0:Y:S02]  /*07b0*/  F2F.F32.F64 R6, R6 ;  /* 0x0000000600067310 */ /* 0x000e240000301000 */
[----:B0-----:R-:W-:-:S07]  /*07c0*/  FSEL R8, -R6, R6, !P1 ;  /* 0x0000000606087208 */ /* 0x001fce0004800100 */
.L_x_1:
[----:B------:R-:W-:Y:S05]  /*07d0*/  BSYNC.RECONVERGENT B0 ;  /* 0x0000000000007941 */ /* 0x000fea0003800200 */
.L_x_0:
[----:B------:R-:W-:Y:S01]  /*07e0*/  MOV R0, 0x37cbac00 ;  /* 0x37cbac0000007802 */ /* 0x000fe20000000f00 */
[----:B------:R-:W-:Y:S01]  /*07f0*/  FMUL R7, R8, R8 ;  /* 0x0000000808077220 */ /* 0x000fe20000400000 */
[C---:B------:R-:W-:Y:S01]  /*0800*/  LOP3.LUT R6, R10.reuse, 0x1, RZ, 0xc0, !PT ;  /* 0x000000010a067812 */ /* 0x040fe200078ec0ff */
[----:B------:R-:W-:Y:S01]  /*0810*/  IMAD.MOV.U32 R18, RZ, RZ, 0x3d2aaabb ;  /* 0x3d2aaabbff127424 */ /* 0x000fe200078e00ff */
[----:B------:R-:W-:Y:S01]  /*0820*/  LOP3.LUT P1, RZ, R10, 0x2, RZ, 0xc0, !PT ;  /* 0x000000020aff7812 */ /* 0x000fe2000782c0ff */
[----:B------:R-:W-:Y:S01]  /*0830*/  FFMA R0, R7, R0, -0.0013887860113754868507 ;  /* 0xbab607ed07007423 */ /* 0x000fe20000000000 */
[----:B------:R-:W-:Y:S01]  /*0840*/  ISETP.NE.U32.AND P0, PT, R6, 0x1, PT ;  /* 0x000000010600780c */ /* 0x000fe20003f05070 */
[----:B------:R-:W-:Y:S01]  /*0850*/  IMAD.MOV.U32 R11, RZ, RZ, 0x3effffff ;  /* 0x3effffffff0b7424 */ /* 0x000fe200078e00ff */
[----:B------:R-:W-:Y:S02]  /*0860*/  UIADD3 UR4, UPT, UPT, UR4, 0x1, URZ ;  /* 0x0000000104047890 */ /* 0x000fe4000fffe0ff */
[----:B------:R-:W-:-:S02]  /*0870*/  FSEL R6, R0, -0.00019574658654164522886, !P0 ;  /* 0xb94d415300067808 */ /* 0x000fc40004000000 */
[----:B------:R-:W-:Y:S01]  /*0880*/  FSEL R18, R18, 0.0083327032625675201416, !P0 ;  /* 0x3c0885e412127808 */ /* 0x000fe20004000000 */
[----:B------:R-:W-:Y:S01]  /*0890*/  UISETP.NE.AND UP0, UPT, UR4, 0x64, UPT ;  /* 0x000000640400788c */ /* 0x000fe2000bf05270 */
[----:B------:R-:W-:Y:S02]  /*08a0*/  FSEL R0, R8, 1, P0 ;  /* 0x3f80000008007808 */ /* 0x000fe40000000000 */
[----:B------:R-:W-:Y:S01]  /*08b0*/  FSEL R11, -R11, -0.16666662693023681641, !P0 ;  /* 0xbe2aaaa80b0b7808 */ /* 0x000fe20004000100 */
[C---:B------:R-:W-:Y:S02]  /*08c0*/  FFMA R6, R7.reuse, R6, R18 ;  /* 0x0000000607067223 */ /* 0x040fe40000000012 */
[C---:B------:R-:W-:Y:S02]  /*08d0*/  FFMA R9, R7.reuse, R0, RZ ;  /* 0x0000000007097223 */ /* 0x040fe400000000ff */
[----:B------:R-:W-:-:S04]  /*08e0*/  FFMA R6, R7, R6, R11 ;  /* 0x0000000607067223 */ /* 0x000fc8000000000b */
[----:B------:R-:W-:-:S04]  /*08f0*/  FFMA R0, R9, R6, R0 ;  /* 0x0000000609007223 */ /* 0x000fc80000000000 */
[----:B------:R-:W-:-:S04]  /*0900*/  @P1 FADD R0, RZ, -R0 ;  /* 0x80000000ff001221 */ /* 0x000fc80000000000 */
[----:B------:R-:W-:Y:S01]  /*0910*/  FADD R3, R0, R3 ;  /* 0x0000000300037221 */ /* 0x000fe20000000000 */
[----:B------:R-:W-:Y:S06]  /*0920*/  BRA.U UP0, `(.L_x_5) ;  /* 0xfffffff500fc7547 */ /* 0x000fec000b83ffff */
[----:B------:R-:W0:Y:S02]  /*0930*/  LDC.64 R4, c[0x0][0x390] ;  /* 0x0000e400ff047b82 */ /* 0x000e240000000a00 */
[----:B0-----:R-:W-:-:S05]  /*0940*/  IMAD.WIDE R4, R2, 0x4, R4 ;  /* 0x0000000402047825 */ /* 0x001fca00078e0204 */
[----:B------:R-:W-:Y:S01]  /*0950*/  STG.E desc[UR8][R4.64], R3 ;  /* 0x0000000304007986 */ /* 0x000fe2000c101908 */
[----:B------:R-:W-:Y:S05]  /*0960*/  EXIT ;  /* 0x000000000000794d */ /* 0x000fea0003800000 */
.L_x_6:
[----:B------:R-:W-:-:S00]  /*0970*/  BRA `(.L_x_6) ;  /* 0xfffffffc00fc7947 */ /* 0x000fc0000383ffff */
[----:B------:R-:W-:-:S00]  /*0980*/  NOP ;  /* 0x0000000000007918 */ /* 0x000fc00000000000 */
[----:B------:R-:W-:-:S00]  /*0990*/  NOP ;  /* 0x0000000000007918 */ /* 0x000fc00000000000 */
[----:B------:R-:W-:-:S00]  /*09a0*/  NOP ;  /* 0x0000000000007918 */ /* 0x000fc00000000000 */
[----:B------:R-:W-:-:S00]  /*09b0*/  NOP ;  /* 0x0000000000007918 */ /* 0x000fc00000000000 */
[----:B------:R-:W-:-:S00]  /*09c0*/  NOP ;  /* 0x0000000000007918 */ /* 0x000fc00000000000 */
[----:B------:R-:W-:-:S00]  /*09d0*/  NOP ;  /* 0x0000000000007918 */ /* 0x000fc00000000000 */
[----:B------:R-:W-:-:S00]  /*09e0*/  NOP ;  /* 0x0000000000007918 */ /* 0x000fc00000000000 */
[----:B------:R-:W-:-:S00]  /*09f0*/  NOP ;  /* 0x0000000000007918 */ /* 0x000fc00000000000 */
.L_x_7:


//--------------------- .nv.global.init           --------------------------
	.section	.nv.global.init,"aw",@progbits
	.align	4
.nv.global.init:
	.type		__cudart_i2opi_f,@object
	.size		__cudart_i2opi_f,(.L_0 - __cudart_i2opi_f)
__cudart_i2opi_f:
        /*0000*/ 	.byte	0x41, 0x90, 0x43, 0x3c, 0x99, 0x95, 0x62, 0xdb, 0xc0, 0xdd, 0x34, 0xf5, 0xd1, 0x57, 0x27, 0xfc
        /*0010*/ 	.byte	0x29, 0x15, 0x44, 0x4e, 0x6e, 0x83, 0xf9, 0xa2
.L_0:


//--------------------- .nv.shared.reserved.0     --------------------------
	.section	.nv.shared.reserved.0,"aw",@nobits
	.weak		__nv_reservedSMEM_offset_0_alias
	.size		__nv_reservedSMEM_offset_0_alias, 0, 64
	.other		__nv_reservedSMEM_offset_0_alias,@"STO_CUDA_RESERVED_SHARED STV_DEFAULT"
__nv_reservedSMEM_offset_0_alias:
	.zero		0
	.zero		64


//--------------------- .nv.constant0._Z8functionPfS_S_i --------------------------
	.section	.nv.constant0._Z8functionPfS_S_i,"a",@progbits
	.sectionflags	@""
	.align	4
.nv.constant0._Z8functionPfS_S_i:
	.zero		924


//--------------------- SYMBOLS --------------------------

	.type		.nv.reservedSmem.offset0,@object
	.size		.nv.reservedSmem.offset0,0x4
